//
// Generated by NVIDIA NVVM Compiler
//
// Compiler Build ID: CL-36424714
// Cuda compilation tools, release 13.0, V13.0.88
// Based on NVVM 20.0.0
//

.version 9.0
.target sm_100
.address_size 64

	// .globl	julia

.visible .entry julia(
	.param .u64 .ptr .align 1 julia_param_0,
	.param .u64 julia_param_1,
	.param .u64 julia_param_2,
	.param .u64 julia_param_3,
	.param .f32 julia_param_4,
	.param .f32 julia_param_5,
	.param .f32 julia_param_6,
	.param .f32 julia_param_7,
	.param .u32 julia_param_8,
	.param .f32 julia_param_9,
	.param .f32 julia_param_10
)
{
	.reg .pred 	%p<10>;
	.reg .b32 	%r<20>;
	.reg .b32 	%f<38>;
	.reg .b64 	%rd<12>;

	ld.param.u64 	%rd3, [julia_param_0];
	ld.param.u64 	%rd4, [julia_param_1];
	ld.param.u64 	%rd5, [julia_param_2];
	ld.param.u64 	%rd7, [julia_param_3];
	ld.param.f32 	%f13, [julia_param_4];
	ld.param.f32 	%f14, [julia_param_5];
	ld.param.f32 	%f15, [julia_param_6];
	ld.param.f32 	%f16, [julia_param_7];
	ld.param.u32 	%r4, [julia_param_8];
	ld.param.f32 	%f17, [julia_param_9];
	ld.param.f32 	%f18, [julia_param_10];
	mov.u32 	%r5, %ntid.x;
	mov.u32 	%r6, %ctaid.x;
	mov.u32 	%r7, %tid.x;
	mad.lo.s32 	%r8, %r5, %r6, %r7;
	cvt.u64.u32 	%rd1, %r8;
	mov.u32 	%r9, %ntid.y;
	mov.u32 	%r10, %ctaid.y;
	mov.u32 	%r11, %tid.y;
	mad.lo.s32 	%r12, %r9, %r10, %r11;
	setp.le.u64 	%p1, %rd5, %rd1;
	cvt.u64.u32 	%rd2, %r12;
	setp.le.s64 	%p2, %rd7, %rd2;
	or.pred  	%p3, %p1, %p2;
	@%p3 bra 	$L__BB0_5;
	cvt.u32.u64 	%r15, %rd2;
	cvt.u32.u64 	%r16, %rd1;
	cvt.rn.f32.u32 	%f19, %r16;
	cvt.rn.f32.s64 	%f20, %rd5;
	div.rn.f32 	%f21, %f19, %f20;
	sub.f32 	%f22, %f15, %f13;
	fma.rn.f32 	%f37, %f21, %f22, %f13;
	cvt.rn.f32.u32 	%f23, %r15;
	cvt.rn.f32.u64 	%f24, %rd7;
	div.rn.f32 	%f25, %f23, %f24;
	sub.f32 	%f26, %f16, %f14;
	mul.f32 	%f27, %f25, %f26;
	sub.f32 	%f36, %f16, %f27;
	setp.lt.s32 	%p4, %r4, 1;
	mul.f32 	%f35, %f37, %f37;
	mul.f32 	%f34, %f36, %f36;
	add.f32 	%f28, %f35, %f34;
	setp.geu.f32 	%p5, %f28, 0f40800000;
	mov.b32 	%r19, 0;
	or.pred  	%p6, %p4, %p5;
	@%p6 bra 	$L__BB0_4;
	mov.b32 	%r19, 0;
$L__BB0_3:
	sub.f32 	%f30, %f35, %f34;
	add.f32 	%f9, %f17, %f30;
	add.f32 	%f31, %f37, %f37;
	fma.rn.f32 	%f36, %f31, %f36, %f18;
	add.s32 	%r19, %r19, 1;
	setp.lt.s32 	%p7, %r19, %r4;
	mul.f32 	%f35, %f9, %f9;
	mul.f32 	%f34, %f36, %f36;
	add.f32 	%f32, %f35, %f34;
	setp.lt.f32 	%p8, %f32, 0f40800000;
	and.pred  	%p9, %p7, %p8;
	mov.f32 	%f37, %f9;
	@%p9 bra 	$L__BB0_3;
$L__BB0_4:
	cvta.to.global.u64 	%rd8, %rd3;
	mad.lo.s64 	%rd9, %rd4, %rd2, %rd8;
	shl.b64 	%rd10, %rd1, 2;
	add.s64 	%rd11, %rd9, %rd10;
	st.global.u32 	[%rd11], %r19;
$L__BB0_5:
	ret;

}


// ===== COMPILED SASS (sm_100) =====

	.target	sm_100

	.elftype	@"ET_EXEC"


//--------------------- .note.nv.tkinfo           --------------------------
	.section	.note.nv.tkinfo,"",@"SHT_NOTE"
	.sectionflags	@"SHF_NOTE_NV_TKINFO"
	.tkinfo
        /*0018*/ 	.word	0x00000002
        /*0030*/ 	.string	""
        /*0030*/ 	.string	"ptxas"
        /*0030*/ 	.string	"Cuda compilation tools, release 13.0, V13.0.88"
        /*0030*/ 	.string	"Build cuda_13.0.r13.0/compiler.36424714_0"
        /*0030*/ 	.string	"-arch sm_100 -m 64 "



//--------------------- .note.nv.cuinfo           --------------------------
	.section	.note.nv.cuinfo,"",@"SHT_NOTE"
	.sectionflags	@"SHF_NOTE_NV_CUINFO"
        /*0018*/ 	.short	0x0002
        /*001a*/ 	.short	0x0064
        /*001c*/ 	.short	0x0082
	.zero		2


//--------------------- .nv.info                  --------------------------
	.section	.nv.info,"",@"SHT_CUDA_INFO"
	.align	4


	//----- nvinfo : EIATTR_REGCOUNT
	.align		4
        /*0000*/ 	.byte	0x04, 0x2f
        /*0002*/ 	.short	(.L_1 - .L_0)
	.align		4
.L_0:
        /*0004*/ 	.word	index@(julia)
        /*0008*/ 	.word	0x00000011


	//----- nvinfo : EIATTR_FRAME_SIZE
	.align		4
.L_1:
        /*000c*/ 	.byte	0x04, 0x11
        /*000e*/ 	.short	(.L_3 - .L_2)
	.align		4
.L_2:
        /*0010*/ 	.word	index@($__internal_0_$__cuda_sm3x_div_rn_noftz_f32_slowpath)
        /*0014*/ 	.word	0x00000000


	//----- nvinfo : EIATTR_FRAME_SIZE
	.align		4
.L_3:
        /*0018*/ 	.byte	0x04, 0x11
        /*001a*/ 	.short	(.L_5 - .L_4)
	.align		4
.L_4:
        /*001c*/ 	.word	index@(julia)
        /*0020*/ 	.word	0x00000000


	//----- nvinfo : EIATTR_MIN_STACK_SIZE
	.align		4
.L_5:
        /*0024*/ 	.byte	0x04, 0x12
        /*0026*/ 	.short	(.L_7 - .L_6)
	.align		4
.L_6:
        /*0028*/ 	.word	index@(julia)
        /*002c*/ 	.word	0x00000000
.L_7:


//--------------------- .nv.compat                --------------------------
	.section	.nv.compat,"",@"SHT_CUDA_COMPAT_INFO"
	.align	4
        /*0000*/ 	.byte	0x02, 0x09, 0x00, 0x00, 0x02, 0x02, 0x01, 0x00, 0x02, 0x05, 0x05, 0x00, 0x03, 0x07, 0x01, 0x01
        /*0010*/ 	.byte	0x02, 0x03, 0x00, 0x00, 0x02, 0x06, 0x01, 0x00, 0x04, 0x0b, 0x08, 0x00, 0x01, 0x00, 0x00, 0x00
        /*0020*/ 	.byte	0x00, 0x00, 0x00, 0x00


//--------------------- .nv.info.julia            --------------------------
	.section	.nv.info.julia,"",@"SHT_CUDA_INFO"
	.sectionflags	@""
	.align	4


	//----- nvinfo : EIATTR_CUDA_API_VERSION
	.align		4
        /*0000*/ 	.byte	0x04, 0x37
        /*0002*/ 	.short	(.L_9 - .L_8)
.L_8:
        /*0004*/ 	.word	0x00000082


	//----- nvinfo : EIATTR_KPARAM_INFO
	.align		4
.L_9:
        /*0008*/ 	.byte	0x04, 0x17
        /*000a*/ 	.short	(.L_11 - .L_10)
.L_10:
        /*000c*/ 	.word	0x00000000
        /*0010*/ 	.short	0x000a
        /*0012*/ 	.short	0x0038
        /*0014*/ 	.byte	0x00, 0xf0, 0x11, 0x00


	//----- nvinfo : EIATTR_KPARAM_INFO
	.align		4
.L_11:
        /*0018*/ 	.byte	0x04, 0x17
        /*001a*/ 	.short	(.L_13 - .L_12)
.L_12:
        /*001c*/ 	.word	0x00000000
        /*0020*/ 	.short	0x0009
        /*0022*/ 	.short	0x0034
        /*0024*/ 	.byte	0x00, 0xf0, 0x11, 0x00


	//----- nvinfo : EIATTR_KPARAM_INFO
	.align		4
.L_13:
        /*0028*/ 	.byte	0x04, 0x17
        /*002a*/ 	.short	(.L_15 - .L_14)
.L_14:
        /*002c*/ 	.word	0x00000000
        /*0030*/ 	.short	0x0008
        /*0032*/ 	.short	0x0030
        /*0034*/ 	.byte	0x00, 0xf0, 0x11, 0x00


	//----- nvinfo : EIATTR_KPARAM_INFO
	.align		4
.L_15:
        /*0038*/ 	.byte	0x04, 0x17
        /*003a*/ 	.short	(.L_17 - .L_16)
.L_16:
        /*003c*/ 	.word	0x00000000
        /*0040*/ 	.short	0x0007
        /*0042*/ 	.short	0x002c
        /*0044*/ 	.byte	0x00, 0xf0, 0x11, 0x00


	//----- nvinfo : EIATTR_KPARAM_INFO
	.align		4
.L_17:
        /*0048*/ 	.byte	0x04, 0x17
        /*004a*/ 	.short	(.L_19 - .L_18)
.L_18:
        /*004c*/ 	.word	0x00000000
        /*0050*/ 	.short	0x0006
        /*0052*/ 	.short	0x0028
        /*0054*/ 	.byte	0x00, 0xf0, 0x11, 0x00


	//----- nvinfo : EIATTR_KPARAM_INFO
	.align		4
.L_19:
        /*0058*/ 	.byte	0x04, 0x17
        /*005a*/ 	.short	(.L_21 - .L_20)
.L_20:
        /*005c*/ 	.word	0x00000000
        /*0060*/ 	.short	0x0005
        /*0062*/ 	.short	0x0024
        /*0064*/ 	.byte	0x00, 0xf0, 0x11, 0x00


	//----- nvinfo : EIATTR_KPARAM_INFO
	.align		4
.L_21:
        /*0068*/ 	.byte	0x04, 0x17
        /*006a*/ 	.short	(.L_23 - .L_22)
.L_22:
        /*006c*/ 	.word	0x00000000
        /*0070*/ 	.short	0x0004
        /*0072*/ 	.short	0x0020
        /*0074*/ 	.byte	0x00, 0xf0, 0x11, 0x00


	//----- nvinfo : EIATTR_KPARAM_INFO
	.align		4
.L_23:
        /*0078*/ 	.byte	0x04, 0x17
        /*007a*/ 	.short	(.L_25 - .L_24)
.L_24:
        /*007c*/ 	.word	0x00000000
        /*0080*/ 	.short	0x0003
        /*0082*/ 	.short	0x0018
        /*0084*/ 	.byte	0x00, 0xf0, 0x21, 0x00


	//----- nvinfo : EIATTR_KPARAM_INFO
	.align		4
.L_25:
        /*0088*/ 	.byte	0x04, 0x17
        /*008a*/ 	.short	(.L_27 - .L_26)
.L_26:
        /*008c*/ 	.word	0x00000000
        /*0090*/ 	.short	0x0002
        /*0092*/ 	.short	0x0010
        /*0094*/ 	.byte	0x00, 0xf0, 0x21, 0x00


	//----- nvinfo : EIATTR_KPARAM_INFO
	.align		4
.L_27:
        /*0098*/ 	.byte	0x04, 0x17
        /*009a*/ 	.short	(.L_29 - .L_28)
.L_28:
        /*009c*/ 	.word	0x00000000
        /*00a0*/ 	.short	0x0001
        /*00a2*/ 	.short	0x0008
        /*00a4*/ 	.byte	0x00, 0xf0, 0x21, 0x00


	//----- nvinfo : EIATTR_KPARAM_INFO
	.align		4
.L_29:
        /*00a8*/ 	.byte	0x04, 0x17
        /*00aa*/ 	.short	(.L_31 - .L_30)
.L_30:
        /*00ac*/ 	.word	0x00000000
        /*00b0*/ 	.short	0x0000
        /*00b2*/ 	.short	0x0000
        /*00b4*/ 	.byte	0x00, 0xf5, 0x21, 0x00


	//----- nvinfo : EIATTR_SPARSE_MMA_MASK
	.align		4
.L_31:
        /*00b8*/ 	.byte	0x03, 0x50
        /*00ba*/ 	.short	0x0000


	//----- nvinfo : EIATTR_MAXREG_COUNT
	.align		4
        /*00bc*/ 	.byte	0x03, 0x1b
        /*00be*/ 	.short	0x00ff


	//----- nvinfo : EIATTR_MERCURY_ISA_VERSION
	.align		4
        /*00c0*/ 	.byte	0x03, 0x5f
        /*00c2*/ 	.short	0x0101


	//----- nvinfo : EIATTR_VRC_CTA_INIT_COUNT
	.align		4
        /*00c4*/ 	.byte	0x02, 0x4a
	.zero		1
	.zero		1


	//----- nvinfo : EIATTR_EXIT_INSTR_OFFSETS
	.align		4
        /*00c8*/ 	.byte	0x04, 0x1c
        /*00ca*/ 	.short	(.L_33 - .L_32)


	//   ....[0]....
.L_32:
        /*00cc*/ 	.word	0x000000e0


	//   ....[1]....
        /*00d0*/ 	.word	0x00000570


	//----- nvinfo : EIATTR_CRS_STACK_SIZE
	.align		4
.L_33:
        /*00d4*/ 	.byte	0x04, 0x1e
        /*00d6*/ 	.short	(.L_35 - .L_34)
.L_34:
        /*00d8*/ 	.word	0x00000000


	//----- nvinfo : EIATTR_CBANK_PARAM_SIZE
	.align		4
.L_35:
        /*00dc*/ 	.byte	0x03, 0x19
        /*00de*/ 	.short	0x003c


	//----- nvinfo : EIATTR_PARAM_CBANK
	.align		4
        /*00e0*/ 	.byte	0x04, 0x0a
        /*00e2*/ 	.short	(.L_37 - .L_36)
	.align		4
.L_36:
        /*00e4*/ 	.word	index@(.nv.constant0.julia)
        /*00e8*/ 	.short	0x0380
        /*00ea*/ 	.short	0x003c


	//----- nvinfo : EIATTR_SW_WAR
	.align		4
.L_37:
        /*00ec*/ 	.byte	0x04, 0x36
        /*00ee*/ 	.short	(.L_39 - .L_38)
.L_38:
        /*00f0*/ 	.word	0x00000008
.L_39:


//--------------------- .nv.callgraph             --------------------------
	.section	.nv.callgraph,"",@"SHT_CUDA_CALLGRAPH"
	.align	4
	.sectionentsize	8
	.align		4
        /*0000*/ 	.word	0x00000000
	.align		4
        /*0004*/ 	.word	0xffffffff
	.align		4
        /*0008*/ 	.word	0x00000000
	.align		4
        /*000c*/ 	.word	0xfffffffe
	.align		4
        /*0010*/ 	.word	0x00000000
	.align		4
        /*0014*/ 	.word	0xfffffffd
	.align		4
        /*0018*/ 	.word	0x00000000
	.align		4
        /*001c*/ 	.word	0xfffffffc


//--------------------- .text.julia               --------------------------
	.section	.text.julia,"ax",@progbits
	.align	128
        .global         julia
        .type           julia,@function
        .size           julia,(.L_x_19 - julia)
        .other          julia,@"STO_CUDA_ENTRY STV_DEFAULT"
julia:
.text.julia:
[----:B------:R-:W-:Y:S01]  /*0000*/  LDC R1, c[0x0][0x37c] ;  /* 0x0000df00ff017b82 */ /* 0x000fe20000000800 */
[----:B------:R-:W0:Y:S01]  /*0010*/  S2R R4, SR_CTAID.Y ;  /* 0x0000000000047919 */ /* 0x000e220000002600 */
[----:B------:R-:W1:Y:S01]  /*0020*/  LDCU UR4, c[0x0][0x360] ;  /* 0x00006c00ff0477ac */ /* 0x000e620008000800 */
[----:B------:R-:W0:Y:S01]  /*0030*/  S2R R5, SR_TID.Y ;  /* 0x0000000000057919 */ /* 0x000e220000002200 */
[----:B------:R-:W0:Y:S01]  /*0040*/  LDCU UR5, c[0x0][0x364] ;  /* 0x00006c80ff0577ac */ /* 0x000e220008000800 */
[----:B------:R-:W1:Y:S01]  /*0050*/  S2R R2, SR_CTAID.X ;  /* 0x0000000000027919 */ /* 0x000e620000002500 */
[----:B------:R-:W2:Y:S01]  /*0060*/  LDCU.128 UR8, c[0x0][0x390] ;  /* 0x00007200ff0877ac */ /* 0x000ea20008000c00 */
[----:B------:R-:W1:Y:S01]  /*0070*/  S2R R3, SR_TID.X ;  /* 0x0000000000037919 */ /* 0x000e620000002100 */
[----:B0-----:R-:W-:-:S05]  /*0080*/  IMAD R4, R4, UR5, R5 ;  /* 0x0000000504047c24 */ /* 0x001fca000f8e0205 */
[----:B--2---:R-:W-:Y:S01]  /*0090*/  ISETP.GE.U32.AND P0, PT, R4, UR10, PT ;  /* 0x0000000a04007c0c */ /* 0x004fe2000bf06070 */
[----:B-1----:R-:W-:-:S03]  /*00a0*/  IMAD R2, R2, UR4, R3 ;  /* 0x0000000402027c24 */ /* 0x002fc6000f8e0203 */
[----:B------:R-:W-:Y:S02]  /*00b0*/  ISETP.GE.AND.EX P0, PT, RZ, UR11, PT, P0 ;  /* 0x0000000bff007c0c */ /* 0x000fe4000bf06300 */
[----:B------:R-:W-:-:S04]  /*00c0*/  ISETP.GE.U32.AND P1, PT, R2, UR8, PT ;  /* 0x0000000802007c0c */ /* 0x000fc8000bf26070 */
[----:B------:R-:W-:-:S13]  /*00d0*/  ISETP.GE.U32.OR.EX P0, PT, RZ, UR9, P0, P1 ;  /* 0x00000009ff007c0c */ /* 0x000fda0008706510 */
[----:B------:R-:W-:Y:S05]  /*00e0*/  @P0 EXIT ;  /* 0x000000000000094d */ /* 0x000fea0003800000 */
[----:B------:R-:W0:Y:S01]  /*00f0*/  LDCU.64 UR4, c[0x0][0x390] ;  /* 0x00007200ff0477ac */ /* 0x000e220008000a00 */
[----:B------:R-:W-:Y:S01]  /*0100*/  I2FP.F32.U32 R0, R2 ;  /* 0x0000000200007245 */ /* 0x000fe20000201000 */
[----:B------:R-:W-:Y:S01]  /*0110*/  BSSY.RECONVERGENT B0, `(.L_x_0) ;  /* 0x000000d000007945 */ /* 0x000fe20003800200 */
[----:B0-----:R-:W0:Y:S08]  /*0120*/  I2F.S64 R3, UR4 ;  /* 0x0000000400037d12 */ /* 0x001e300008301400 */
[----:B0-----:R-:W0:Y:S08]  /*0130*/  MUFU.RCP R6, R3 ;  /* 0x0000000300067308 */ /* 0x001e300000001000 */
[----:B------:R-:W1:Y:S01]  /*0140*/  FCHK P0, R0, R3 ;  /* 0x0000000300007302 */ /* 0x000e620000000000 */
[----:B0-----:R-:W-:-:S04]  /*0150*/  FFMA R5, -R3, R6, 1 ;  /* 0x3f80000003057423 */ /* 0x001fc80000000106 */
[----:B------:R-:W-:-:S04]  /*0160*/  FFMA R5, R6, R5, R6 ;  /* 0x0000000506057223 */ /* 0x000fc80000000006 */
[----:B------:R-:W-:-:S04]  /*0170*/  FFMA R6, R0, R5, RZ ;  /* 0x0000000500067223 */ /* 0x000fc800000000ff */
[----:B------:R-:W-:-:S04]  /*0180*/  FFMA R7, -R3, R6, R0 ;  /* 0x0000000603077223 */ /* 0x000fc80000000100 */
[----:B------:R-:W-:Y:S01]  /*0190*/  FFMA R5, R5, R7, R6 ;  /* 0x0000000705057223 */ /* 0x000fe20000000006 */
[----:B-1----:R-:W-:Y:S06]  /*01a0*/  @!P0 BRA `(.L_x_1) ;  /* 0x00000000000c8947 */ /* 0x002fec0003800000 */
[----:B------:R-:W-:-:S07]  /*01b0*/  MOV R6, 0x1d0 ;  /* 0x000001d000067802 */ /* 0x000fce0000000f00 */
[----:B------:R-:W-:Y:S05]  /*01c0*/  CALL.REL.NOINC `($__internal_0_$__cuda_sm3x_div_rn_noftz_f32_slowpath) ;  /* 0x0000000000ec7944 */ /* 0x000fea0003c00000 */
[----:B------:R-:W-:-:S07]  /*01d0*/  IMAD.MOV.U32 R5, RZ, RZ, R0 ;  /* 0x000000ffff057224 */ /* 0x000fce00078e0000 */
.L_x_1:
[----:B------:R-:W-:Y:S05]  /*01e0*/  BSYNC.RECONVERGENT B0 ;  /* 0x0000000000007941 */ /* 0x000fea0003800200 */
.L_x_0:
[----:B------:R-:W0:Y:S01]  /*01f0*/  LDCU.64 UR4, c[0x0][0x398] ;  /* 0x00007300ff0477ac */ /* 0x000e220008000a00 */
[----:B------:R-:W1:Y:S01]  /*0200*/  LDC R11, c[0x0][0x3a0] ;  /* 0x0000e800ff0b7b82 */ /* 0x000e620000000800 */
[----:B------:R-:W-:Y:S01]  /*0210*/  I2FP.F32.U32 R0, R4 ;  /* 0x0000000400007245 */ /* 0x000fe20000201000 */
[----:B------:R-:W-:Y:S01]  /*0220*/  BSSY.RECONVERGENT B0, `(.L_x_2) ;  /* 0x0000010000007945 */ /* 0x000fe20003800200 */
[----:B0-----:R-:W0:Y:S01]  /*0230*/  I2F.U64 R3, UR4 ;  /* 0x0000000400037d12 */ /* 0x001e220008301000 */
[----:B------:R-:W1:Y:S07]  /*0240*/  LDCU UR4, c[0x0][0x3a8] ;  /* 0x00007500ff0477ac */ /* 0x000e6e0008000800 */
[----:B0-----:R-:W0:Y:S08]  /*0250*/  MUFU.RCP R6, R3 ;  /* 0x0000000300067308 */ /* 0x001e300000001000 */
[----:B------:R-:W2:Y:S01]  /*0260*/  FCHK P0, R0, R3 ;  /* 0x0000000300007302 */ /* 0x000ea20000000000 */
[----:B0-----:R-:W-:-:S04]  /*0270*/  FFMA R7, -R3, R6, 1 ;  /* 0x3f80000003077423 */ /* 0x001fc80000000106 */
[----:B------:R-:W-:Y:S01]  /*0280*/  FFMA R7, R6, R7, R6 ;  /* 0x0000000706077223 */ /* 0x000fe20000000006 */
[----:B-1----:R-:W-:-:S03]  /*0290*/  FADD R6, -R11, UR4 ;  /* 0x000000040b067e21 */ /* 0x002fc60008000100 */
[----:B------:R-:W-:Y:S01]  /*02a0*/  FFMA R8, R0, R7, RZ ;  /* 0x0000000700087223 */ /* 0x000fe200000000ff */
[----:B------:R-:W-:-:S03]  /*02b0*/  FFMA R5, R6, R5, R11 ;  /* 0x0000000506057223 */ /* 0x000fc6000000000b */
[----:B------:R-:W-:-:S04]  /*02c0*/  FFMA R9, -R3, R8, R0 ;  /* 0x0000000803097223 */ /* 0x000fc80000000100 */
[----:B------:R-:W-:Y:S01]  /*02d0*/  FFMA R7, R7, R9, R8 ;  /* 0x0000000907077223 */ /* 0x000fe20000000008 */
[----:B--2---:R-:W-:Y:S06]  /*02e0*/  @!P0 BRA `(.L_x_3) ;  /* 0x00000000000c8947 */ /* 0x004fec0003800000 */
[----:B------:R-:W-:-:S07]  /*02f0*/  MOV R6, 0x310 ;  /* 0x0000031000067802 */ /* 0x000fce0000000f00 */
[----:B------:R-:W-:Y:S05]  /*0300*/  CALL.REL.NOINC `($__internal_0_$__cuda_sm3x_div_rn_noftz_f32_slowpath) ;  /* 0x00000000009c7944 */ /* 0x000fea0003c00000 */
[----:B------:R-:W-:-:S07]  /*0310*/  IMAD.MOV.U32 R7, RZ, RZ, R0 ;  /* 0x000000ffff077224 */ /* 0x000fce00078e0000 */
.L_x_3:
[----:B------:R-:W-:Y:S05]  /*0320*/  BSYNC.RECONVERGENT B0 ;  /* 0x0000000000007941 */ /* 0x000fea0003800200 */
.L_x_2:
[----:B------:R-:W0:Y:S01]  /*0330*/  LDC R0, c[0x0][0x3a4] ;  /* 0x0000e900ff007b82 */ /* 0x000e220000000800 */
[----:B------:R-:W0:Y:S01]  /*0340*/  LDCU UR4, c[0x0][0x3ac] ;  /* 0x00007580ff0477ac */ /* 0x000e220008000800 */
[----:B------:R-:W-:Y:S01]  /*0350*/  FMUL R3, R5, R5 ;  /* 0x0000000505037220 */ /* 0x000fe20000400000 */
[----:B------:R-:W-:Y:S05]  /*0360*/  BSSY.RECONVERGENT B0, `(.L_x_4) ;  /* 0x0000019000007945 */ /* 0x000fea0003800200 */
[----:B------:R-:W1:Y:S01]  /*0370*/  LDC R10, c[0x0][0x3b0] ;  /* 0x0000ec00ff0a7b82 */ /* 0x000e620000000800 */
[----:B0-----:R-:W-:-:S04]  /*0380*/  FADD R0, -R0, UR4 ;  /* 0x0000000400007e21 */ /* 0x001fc80008000100 */
[----:B------:R-:W-:-:S03]  /*0390*/  FFMA R0, R0, -R7, UR4 ;  /* 0x0000000400007e23 */ /* 0x000fc60008000807 */
[----:B------:R-:W0:Y:S01]  /*03a0*/  LDC.64 R6, c[0x0][0x380] ;  /* 0x0000e000ff067b82 */ /* 0x000e220000000a00 */
[----:B------:R-:W-:-:S04]  /*03b0*/  FMUL R8, R0, R0 ;  /* 0x0000000000087220 */ /* 0x000fc80000400000 */
[----:B------:R-:W-:-:S05]  /*03c0*/  FADD R9, R3, R8 ;  /* 0x0000000803097221 */ /* 0x000fca0000000000 */
[----:B------:R-:W-:Y:S01]  /*03d0*/  FSETP.GEU.AND P0, PT, R9, 4, PT ;  /* 0x408000000900780b */ /* 0x000fe20003f0e000 */
[----:B------:R-:W-:-:S03]  /*03e0*/  IMAD.MOV.U32 R9, RZ, RZ, RZ ;  /* 0x000000ffff097224 */ /* 0x000fc600078e00ff */
[----:B-1----:R-:W-:-:S13]  /*03f0*/  ISETP.LT.OR P0, PT, R10, 0x1, P0 ;  /* 0x000000010a00780c */ /* 0x002fda0000701670 */
[----:B------:R-:W-:Y:S05]  /*0400*/  @P0 BRA `(.L_x_5) ;  /* 0x0000000000380947 */ /* 0x000fea0003800000 */
[----:B------:R-:W1:Y:S01]  /*0410*/  LDC R12, c[0x0][0x3b4] ;  /* 0x0000ed00ff0c7b82 */ /* 0x000e620000000800 */
[----:B------:R-:W-:-:S07]  /*0420*/  IMAD.MOV.U32 R9, RZ, RZ, RZ ;  /* 0x000000ffff097224 */ /* 0x000fce00078e00ff */
[----:B------:R-:W2:Y:S02]  /*0430*/  LDC R14, c[0x0][0x3b8] ;  /* 0x0000ee00ff0e7b82 */ /* 0x000ea40000000800 */
.L_x_6:
[----:B------:R-:W-:Y:S01]  /*0440*/  FADD R3, -R8, R3 ;  /* 0x0000000308037221 */ /* 0x000fe20000000100 */
[----:B------:R-:W-:Y:S01]  /*0450*/  FADD R11, R5, R5 ;  /* 0x00000005050b7221 */ /* 0x000fe20000000000 */
[----:B------:R-:W-:Y:S02]  /*0460*/  VIADD R9, R9, 0x1 ;  /* 0x0000000109097836 */ /* 0x000fe40000000000 */
[----:B-1----:R-:W-:Y:S01]  /*0470*/  FADD R5, R3, R12 ;  /* 0x0000000c03057221 */ /* 0x002fe20000000000 */
[----:B--2---:R-:W-:Y:S02]  /*0480*/  FFMA R0, R11, R0, R14 ;  /* 0x000000000b007223 */ /* 0x004fe4000000000e */
[----:B------:R-:W-:Y:S01]  /*0490*/  ISETP.GE.AND P0, PT, R9, R10, PT ;  /* 0x0000000a0900720c */ /* 0x000fe20003f06270 */
[----:B------:R-:W-:Y:S01]  /*04a0*/  FMUL R3, R5, R5 ;  /* 0x0000000505037220 */ /* 0x000fe20000400000 */
[----:B------:R-:W-:-:S04]  /*04b0*/  FMUL R8, R0, R0 ;  /* 0x0000000000087220 */ /* 0x000fc80000400000 */
[----:B------:R-:W-:-:S05]  /*04c0*/  FADD R11, R3, R8 ;  /* 0x00000008030b7221 */ /* 0x000fca0000000000 */
[----:B------:R-:W-:-:S13]  /*04d0*/  FSETP.LT.AND P1, PT, R11, 4, PT ;  /* 0x408000000b00780b */ /* 0x000fda0003f21000 */
[----:B------:R-:W-:Y:S05]  /*04e0*/  @!P0 BRA P1, `(.L_x_6) ;  /* 0xfffffffc00d48947 */ /* 0x000fea000083ffff */
.L_x_5:
[----:B------:R-:W-:Y:S05]  /*04f0*/  BSYNC.RECONVERGENT B0 ;  /* 0x0000000000007941 */ /* 0x000fea0003800200 */
.L_x_4:
[----:B------:R-:W0:Y:S01]  /*0500*/  LDCU.64 UR6, c[0x0][0x388] ;  /* 0x00007100ff0677ac */ /* 0x000e220008000a00 */
[----:B------:R-:W1:Y:S01]  /*0510*/  LDCU.64 UR4, c[0x0][0x358] ;  /* 0x00006b00ff0477ac */ /* 0x000e620008000a00 */
[----:B0-----:R-:W-:-:S04]  /*0520*/  IMAD.WIDE.U32 R6, R4, UR6, R6 ;  /* 0x0000000604067c25 */ /* 0x001fc8000f8e0006 */
[----:B------:R-:W-:Y:S01]  /*0530*/  IMAD R3, R4, UR7, R7 ;  /* 0x0000000704037c24 */ /* 0x000fe2000f8e0207 */
[----:B------:R-:W-:-:S04]  /*0540*/  LEA R6, P0, R2, R6, 0x2 ;  /* 0x0000000602067211 */ /* 0x000fc800078010ff */
[----:B------:R-:W-:-:S05]  /*0550*/  LEA.HI.X R7, R2, R3, RZ, 0x2, P0 ;  /* 0x0000000302077211 */ /* 0x000fca00000f14ff */
[----:B-1----:R-:W-:Y:S01]  /*0560*/  STG.E desc[UR4][R6.64], R9 ;  /* 0x0000000906007986 */ /* 0x002fe2000c101904 */
[----:B------:R-:W-:Y:S05]  /*0570*/  EXIT ;  /* 0x000000000000794d */ /* 0x000fea0003800000 */
        .weak           $__internal_0_$__cuda_sm3x_div_rn_noftz_f32_slowpath
        .type           $__internal_0_$__cuda_sm3x_div_rn_noftz_f32_slowpath,@function
        .size           $__internal_0_$__cuda_sm3x_div_rn_noftz_f32_slowpath,(.L_x_19 - $__internal_0_$__cuda_sm3x_div_rn_noftz_f32_slowpath)
$__internal_0_$__cuda_sm3x_div_rn_noftz_f32_slowpath:
[----:B------:R-:W-:Y:S01]  /*0580*/  SHF.R.U32.HI R8, RZ, 0x17, R3 ;  /* 0x00000017ff087819 */ /* 0x000fe20000011603 */
[----:B------:R-:W-:Y:S01]  /*0590*/  BSSY.RECONVERGENT B1, `(.L_x_7) ;  /* 0x0000062000017945 */ /* 0x000fe20003800200 */
[----:B------:R-:W-:Y:S02]  /*05a0*/  SHF.R.U32.HI R7, RZ, 0x17, R0 ;  /* 0x00000017ff077819 */ /* 0x000fe40000011600 */
[----:B------:R-:W-:Y:S02]  /*05b0*/  LOP3.LUT R12, R8, 0xff, RZ, 0xc0, !PT ;  /* 0x000000ff080c7812 */ /* 0x000fe400078ec0ff */
[----:B------:R-:W-:-:S03]  /*05c0*/  LOP3.LUT R10, R7, 0xff, RZ, 0xc0, !PT ;  /* 0x000000ff070a7812 */ /* 0x000fc600078ec0ff */
[----:B------:R-:W-:Y:S02]  /*05d0*/  VIADD R9, R12, 0xffffffff ;  /* 0xffffffff0c097836 */ /* 0x000fe40000000000 */
[----:B------:R-:W-:-:S03]  /*05e0*/  VIADD R8, R10, 0xffffffff ;  /* 0xffffffff0a087836 */ /* 0x000fc60000000000 */
[----:B------:R-:W-:-:S04]  /*05f0*/  ISETP.GT.U32.AND P0, PT, R9, 0xfd, PT ;  /* 0x000000fd0900780c */ /* 0x000fc80003f04070 */
[----:B------:R-:W-:-:S13]  /*0600*/  ISETP.GT.U32.OR P0, PT, R8, 0xfd, P0 ;  /* 0x000000fd0800780c */ /* 0x000fda0000704470 */
[----:B------:R-:W-:Y:S01]  /*0610*/  @!P0 IMAD.MOV.U32 R7, RZ, RZ, RZ ;  /* 0x000000ffff078224 */ /* 0x000fe200078e00ff */
[----:B------:R-:W-:Y:S06]  /*0620*/  @!P0 BRA `(.L_x_8) ;  /* 0x00000000005c8947 */ /* 0x000fec0003800000 */
[----:B------:R-:W-:Y:S02]  /*0630*/  FSETP.GTU.FTZ.AND P0, PT, |R0|, +INF , PT ;  /* 0x7f8000000000780b */ /* 0x000fe40003f1c200 */
[----:B------:R-:W-:-:S04]  /*0640*/  FSETP.GTU.FTZ.AND P1, PT, |R3|, +INF , PT ;  /* 0x7f8000000300780b */ /* 0x000fc80003f3c200 */
[----:B------:R-:W-:-:S13]  /*0650*/  PLOP3.LUT P0, PT, P0, P1, PT, 0xf8, 0x8f ;  /* 0x00000000008f781c */ /* 0x000fda0000703f70 */
[----:B------:R-:W-:Y:S05]  /*0660*/  @P0 BRA `(.L_x_9) ;  /* 0x00000004004c0947 */ /* 0x000fea0003800000 */
[----:B------:R-:W-:-:S13]  /*0670*/  LOP3.LUT P0, RZ, R3, 0x7fffffff, R0, 0xc8, !PT ;  /* 0x7fffffff03ff7812 */ /* 0x000fda000780c800 */
[----:B------:R-:W-:Y:S05]  /*0680*/  @!P0 BRA `(.L_x_10) ;  /* 0x00000004003c8947 */ /* 0x000fea0003800000 */
[C---:B------:R-:W-:Y:S02]  /*0690*/  FSETP.NEU.FTZ.AND P2, PT, |R0|.reuse, +INF , PT ;  /* 0x7f8000000000780b */ /* 0x040fe40003f5d200 */
[----:B------:R-:W-:Y:S02]  /*06a0*/  FSETP.NEU.FTZ.AND P1, PT, |R3|, +INF , PT ;  /* 0x7f8000000300780b */ /* 0x000fe40003f3d200 */
[----:B------:R-:W-:-:S11]  /*06b0*/  FSETP.NEU.FTZ.AND P0, PT, |R0|, +INF , PT ;  /* 0x7f8000000000780b */ /* 0x000fd60003f1d200 */
[----:B------:R-:W-:Y:S05]  /*06c0*/  @!P1 BRA !P2, `(.L_x_10) ;  /* 0x00000004002c9947 */ /* 0x000fea0005000000 */
[----:B------:R-:W-:-:S04]  /*06d0*/  LOP3.LUT P2, RZ, R0, 0x7fffffff, RZ, 0xc0, !PT ;  /* 0x7fffffff00ff7812 */ /* 0x000fc8000784c0ff */
[----:B------:R-:W-:-:S13]  /*06e0*/  PLOP3.LUT P1, PT, P1, P2, PT, 0x2f, 0xf2 ;  /* 0x0000000000f2781c */ /* 0x000fda0000f24577 */
[----:B------:R-:W-:Y:S05]  /*06f0*/  @P1 BRA `(.L_x_11) ;  /* 0x0000000400181947 */ /* 0x000fea0003800000 */
[----:B------:R-:W-:-:S04]  /*0700*/  LOP3.LUT P1, RZ, R3, 0x7fffffff, RZ, 0xc0, !PT ;  /* 0x7fffffff03ff7812 */ /* 0x000fc8000782c0ff */
[----:B------:R-:W-:-:S13]  /*0710*/  PLOP3.LUT P0, PT, P0, P1, PT, 0x2f, 0xf2 ;  /* 0x0000000000f2781c */ /* 0x000fda0000702577 */
[----:B------:R-:W-:Y:S05]  /*0720*/  @P0 BRA `(.L_x_12) ;  /* 0x0000000400000947 */ /* 0x000fea0003800000 */
[----:B------:R-:W-:Y:S02]  /*0730*/  ISETP.GE.AND P0, PT, R8, RZ, PT ;  /* 0x000000ff0800720c */ /* 0x000fe40003f06270 */
[----:B------:R-:W-:-:S11]  /*0740*/  ISETP.GE.AND P1, PT, R9, RZ, PT ;  /* 0x000000ff0900720c */ /* 0x000fd60003f26270 */
[----:B------:R-:W-:Y:S02]  /*0750*/  @P0 IMAD.MOV.U32 R7, RZ, RZ, RZ ;  /* 0x000000ffff070224 */ /* 0x000fe400078e00ff */
[----:B------:R-:W-:Y:S01]  /*0760*/  @!P0 FFMA R0, R0, 1.84467440737095516160e+19, RZ ;  /* 0x5f80000000008823 */ /* 0x000fe200000000ff */
[----:B------:R-:W-:Y:S02]  /*0770*/  @!P0 IMAD.MOV.U32 R7, RZ, RZ, -0x40 ;  /* 0xffffffc0ff078424 */ /* 0x000fe400078e00ff */
[----:B------:R-:W-:-:S03]  /*0780*/  @!P1 FFMA R3, R3, 1.84467440737095516160e+19, RZ ;  /* 0x5f80000003039823 */ /* 0x000fc600000000ff */
[----:B------:R-:W-:-:S07]  /*0790*/  @!P1 IADD3 R7, PT, PT, R7, 0x40, RZ ;  /* 0x0000004007079810 */ /* 0x000fce0007ffe0ff */
.L_x_8:
[----:B------:R-:W-:Y:S01]  /*07a0*/  LEA R8, R12, 0xc0800000, 0x17 ;  /* 0xc08000000c087811 */ /* 0x000fe200078eb8ff */
[----:B------:R-:W-:Y:S04]  /*07b0*/  BSSY.RECONVERGENT B2, `(.L_x_13) ;  /* 0x0000036000027945 */ /* 0x000fe80003800200 */
[----:B------:R-:W-:Y:S02]  /*07c0*/  IMAD.IADD R8, R3, 0x1, -R8 ;  /* 0x0000000103087824 */ /* 0x000fe400078e0a08 */
[----:B------:R-:W-:Y:S02]  /*07d0*/  VIADD R3, R10, 0xffffff81 ;  /* 0xffffff810a037836 */ /* 0x000fe40000000000 */
[----:B------:R0:W1:Y:S01]  /*07e0*/  MUFU.RCP R9, R8 ;  /* 0x0000000800097308 */ /* 0x0000620000001000 */
[----:B------:R-:W-:Y:S01]  /*07f0*/  FADD.FTZ R11, -R8, -RZ ;  /* 0x800000ff080b7221 */ /* 0x000fe20000010100 */
[C---:B------:R-:W-:Y:S01]  /*0800*/  IMAD R0, R3.reuse, -0x800000, R0 ;  /* 0xff80000003007824 */ /* 0x040fe200078e0200 */
[----:B0-----:R-:W-:-:S05]  /*0810*/  IADD3 R8, PT, PT, R3, 0x7f, -R12 ;  /* 0x0000007f03087810 */ /* 0x001fca0007ffe80c */
[----:B------:R-:W-:Y:S02]  /*0820*/  IMAD.IADD R8, R8, 0x1, R7 ;  /* 0x0000000108087824 */ /* 0x000fe400078e0207 */
[----:B-1----:R-:W-:-:S04]  /*0830*/  FFMA R10, R9, R11, 1 ;  /* 0x3f800000090a7423 */ /* 0x002fc8000000000b */
[----:B------:R-:W-:-:S04]  /*0840*/  FFMA R14, R9, R10, R9 ;  /* 0x0000000a090e7223 */ /* 0x000fc80000000009 */
[----:B------:R-:W-:-:S04]  /*0850*/  FFMA R9, R0, R14, RZ ;  /* 0x0000000e00097223 */ /* 0x000fc800000000ff */
[----:B------:R-:W-:-:S04]  /*0860*/  FFMA R10, R11, R9, R0 ;  /* 0x000000090b0a7223 */ /* 0x000fc80000000000 */
[----:B------:R-:W-:-:S04]  /*0870*/  FFMA R9, R14, R10, R9 ;  /* 0x0000000a0e097223 */ /* 0x000fc80000000009 */
[----:B------:R-:W-:-:S04]  /*0880*/  FFMA R10, R11, R9, R0 ;  /* 0x000000090b0a7223 */ /* 0x000fc80000000000 */
[----:B------:R-:W-:-:S05]  /*0890*/  FFMA R0, R14, R10, R9 ;  /* 0x0000000a0e007223 */ /* 0x000fca0000000009 */
[----:B------:R-:W-:-:S04]  /*08a0*/  SHF.R.U32.HI R3, RZ, 0x17, R0 ;  /* 0x00000017ff037819 */ /* 0x000fc80000011600 */
[----:B------:R-:W-:-:S05]  /*08b0*/  LOP3.LUT R3, R3, 0xff, RZ, 0xc0, !PT ;  /* 0x000000ff03037812 */ /* 0x000fca00078ec0ff */
[----:B------:R-:W-:-:S04]  /*08c0*/  IMAD.IADD R11, R3, 0x1, R8 ;  /* 0x00000001030b7824 */ /* 0x000fc800078e0208 */
[----:B------:R-:W-:-:S05]  /*08d0*/  VIADD R3, R11, 0xffffffff ;  /* 0xffffffff0b037836 */ /* 0x000fca0000000000 */
[----:B------:R-:W-:-:S13]  /*08e0*/  ISETP.GE.U32.AND P0, PT, R3, 0xfe, PT ;  /* 0x000000fe0300780c */ /* 0x000fda0003f06070 */
[----:B------:R-:W-:Y:S05]  /*08f0*/  @!P0 BRA `(.L_x_14) ;  /* 0x0000000000808947 */ /* 0x000fea0003800000 */
[----:B------:R-:W-:-:S13]  /*0900*/  ISETP.GT.AND P0, PT, R11, 0xfe, PT ;  /* 0x000000fe0b00780c */ /* 0x000fda0003f04270 */
[----:B------:R-:W-:Y:S05]  /*0910*/  @P0 BRA `(.L_x_15) ;  /* 0x00000000006c0947 */ /* 0x000fea0003800000 */
[----:B------:R-:W-:-:S13]  /*0920*/  ISETP.GE.AND P0, PT, R11, 0x1, PT ;  /* 0x000000010b00780c */ /* 0x000fda0003f06270 */
[----:B------:R-:W-:Y:S05]  /*0930*/  @P0 BRA `(.L_x_16) ;  /* 0x0000000000740947 */ /* 0x000fea0003800000 */
[----:B------:R-:W-:Y:S02]  /*0940*/  ISETP.GE.AND P0, PT, R11, -0x18, PT ;  /* 0xffffffe80b00780c */ /* 0x000fe40003f06270 */
[----:B------:R-:W-:-:S11]  /*0950*/  LOP3.LUT R0, R0, 0x80000000, RZ, 0xc0, !PT ;  /* 0x8000000000007812 */ /* 0x000fd600078ec0ff */
[----:B------:R-:W-:Y:S05]  /*0960*/  @!P0 BRA `(.L_x_16) ;  /* 0x0000000000688947 */ /* 0x000fea0003800000 */
[CCC-:B------:R-:W-:Y:S01]  /*0970*/  FFMA.RZ R3, R14.reuse, R10.reuse, R9.reuse ;  /* 0x0000000a0e037223 */ /* 0x1c0fe2000000c009 */
[CCC-:B------:R-:W-:Y:S01]  /*0980*/  FFMA.RM R8, R14.reuse, R10.reuse, R9.reuse ;  /* 0x0000000a0e087223 */ /* 0x1c0fe20000004009 */
[C---:B------:R-:W-:Y:S02]  /*0990*/  ISETP.NE.AND P2, PT, R11.reuse, RZ, PT ;  /* 0x000000ff0b00720c */ /* 0x040fe40003f45270 */
[----:B------:R-:W-:Y:S02]  /*09a0*/  ISETP.NE.AND P1, PT, R11, RZ, PT ;  /* 0x000000ff0b00720c */ /* 0x000fe40003f25270 */
[----:B------:R-:W-:Y:S01]  /*09b0*/  LOP3.LUT R7, R3, 0x7fffff, RZ, 0xc0, !PT ;  /* 0x007fffff03077812 */ /* 0x000fe200078ec0ff */
[----:B------:R-:W-:Y:S01]  /*09c0*/  FFMA.RP R3, R14, R10, R9 ;  /* 0x0000000a0e037223 */ /* 0x000fe20000008009 */
[----:B------:R-:W-:Y:S01]  /*09d0*/  IADD3 R10, PT, PT, R11, 0x20, RZ ;  /* 0x000000200b0a7810 */ /* 0x000fe20007ffe0ff */
[----:B------:R-:W-:Y:S01]  /*09e0*/  IMAD.MOV R9, RZ, RZ, -R11 ;  /* 0x000000ffff097224 */ /* 0x000fe200078e0a0b */
[----:B------:R-:W-:-:S02]  /*09f0*/  LOP3.LUT R7, R7, 0x800000, RZ, 0xfc, !PT ;  /* 0x0080000007077812 */ /* 0x000fc400078efcff */
[----:B------:R-:W-:Y:S02]  /*0a00*/  FSETP.NEU.FTZ.AND P0, PT, R3, R8, PT ;  /* 0x000000080300720b */ /* 0x000fe40003f1d000 */
[----:B------:R-:W-:Y:S02]  /*0a10*/  SHF.L.U32 R10, R7, R10, RZ ;  /* 0x0000000a070a7219 */ /* 0x000fe400000006ff */
[----:B------:R-:W-:Y:S02]  /*0a20*/  SEL R8, R9, RZ, P2 ;  /* 0x000000ff09087207 */ /* 0x000fe40001000000 */
[----:B------:R-:W-:Y:S02]  /*0a30*/  ISETP.NE.AND P1, PT, R10, RZ, P1 ;  /* 0x000000ff0a00720c */ /* 0x000fe40000f25270 */
[----:B------:R-:W-:Y:S02]  /*0a40*/  SHF.R.U32.HI R8, RZ, R8, R7 ;  /* 0x00000008ff087219 */ /* 0x000fe40000011607 */
[----:B------:R-:W-:-:S02]  /*0a50*/  PLOP3.LUT P0, PT, P0, P1, PT, 0xf8, 0x8f ;  /* 0x00000000008f781c */ /* 0x000fc40000703f70 */
[----:B------:R-:W-:Y:S02]  /*0a60*/  SHF.R.U32.HI R10, RZ, 0x1, R8 ;  /* 0x00000001ff0a7819 */ /* 0x000fe40000011608 */
[----:B------:R-:W-:-:S04]  /*0a70*/  SEL R3, RZ, 0x1, !P0 ;  /* 0x00000001ff037807 */ /* 0x000fc80004000000 */
[----:B------:R-:W-:-:S04]  /*0a80*/  LOP3.LUT R3, R3, 0x1, R10, 0xf8, !PT ;  /* 0x0000000103037812 */ /* 0x000fc800078ef80a */
[----:B------:R-:W-:-:S05]  /*0a90*/  LOP3.LUT R3, R3, R8, RZ, 0xc0, !PT ;  /* 0x0000000803037212 */ /* 0x000fca00078ec0ff */
[----:B------:R-:W-:-:S05]  /*0aa0*/  IMAD.IADD R3, R10, 0x1, R3 ;  /* 0x000000010a037824 */ /* 0x000fca00078e0203 */
[----:B------:R-:W-:Y:S01]  /*0ab0*/  LOP3.LUT R0, R3, R0, RZ, 0xfc, !PT ;  /* 0x0000000003007212 */ /* 0x000fe200078efcff */
[----:B------:R-:W-:Y:S06]  /*0ac0*/  BRA `(.L_x_16) ;  /* 0x0000000000107947 */ /* 0x000fec0003800000 */
.L_x_15:
[----:B------:R-:W-:-:S04]  /*0ad0*/  LOP3.LUT R0, R0, 0x80000000, RZ, 0xc0, !PT ;  /* 0x8000000000007812 */ /* 0x000fc800078ec0ff */
[----:B------:R-:W-:Y:S01]  /*0ae0*/  LOP3.LUT R0, R0, 0x7f800000, RZ, 0xfc, !PT ;  /* 0x7f80000000007812 */ /* 0x000fe200078efcff */
[----:B------:R-:W-:Y:S06]  /*0af0*/  BRA `(.L_x_16) ;  /* 0x0000000000047947 */ /* 0x000fec0003800000 */
.L_x_14:
[----:B------:R-:W-:-:S07]  /*0b00*/  IMAD R0, R8, 0x800000, R0 ;  /* 0x0080000008007824 */ /* 0x000fce00078e0200 */
.L_x_16:
[----:B------:R-:W-:Y:S05]  /*0b10*/  BSYNC.RECONVERGENT B2 ;  /* 0x0000000000027941 */ /* 0x000fea0003800200 */
.L_x_13:
[----:B------:R-:W-:Y:S05]  /*0b20*/  BRA `(.L_x_17) ;  /* 0x0000000000207947 */ /* 0x000fea0003800000 */
.L_x_12:
[----:B------:R-:W-:-:S04]  /*0b30*/  LOP3.LUT R0, R3, 0x80000000, R0, 0x48, !PT ;  /* 0x8000000003007812 */ /* 0x000fc800078e4800 */
[----:B------:R-:W-:Y:S01]  /*0b40*/  LOP3.LUT R0, R0, 0x7f800000, RZ, 0xfc, !PT ;  /* 0x7f80000000007812 */ /* 0x000fe200078efcff */
[----:B------:R-:W-:Y:S06]  /*0b50*/  BRA `(.L_x_17) ;  /* 0x0000000000147947 */ /* 0x000fec0003800000 */
.L_x_11:
[----:B------:R-:W-:Y:S01]  /*0b60*/  LOP3.LUT R0, R3, 0x80000000, R0, 0x48, !PT ;  /* 0x8000000003007812 */ /* 0x000fe200078e4800 */
[----:B------:R-:W-:Y:S06]  /*0b70*/  BRA `(.L_x_17) ;  /* 0x00000000000c7947 */ /* 0x000fec0003800000 */
.L_x_10:
[----:B------:R-:W0:Y:S01]  /*0b80*/  MUFU.RSQ R0, -QNAN ;  /* 0xffc0000000007908 */ /* 0x000e220000001400 */
[----:B------:R-:W-:Y:S05]  /*0b90*/  BRA `(.L_x_17) ;  /* 0x0000000000047947 */ /* 0x000fea0003800000 */
.L_x_9:
[----:B------:R-:W-:-:S07]  /*0ba0*/  FADD.FTZ R0, R0, R3 ;  /* 0x0000000300007221 */ /* 0x000fce0000010000 */
.L_x_17:
[----:B------:R-:W-:Y:S05]  /*0bb0*/  BSYNC.RECONVERGENT B1 ;  /* 0x0000000000017941 */ /* 0x000fea0003800200 */
.L_x_7:
[----:B------:R-:W-:-:S04]  /*0bc0*/  IMAD.MOV.U32 R7, RZ, RZ, 0x0 ;  /* 0x00000000ff077424 */ /* 0x000fc800078e00ff */
[----:B0-----:R-:W-:Y:S05]  /*0bd0*/  RET.REL.NODEC R6 `(julia) ;  /* 0xfffffff406087950 */ /* 0x001fea0003c3ffff */
.L_x_18:
[----:B------:R-:W-:-:S00]  /*0be0*/  BRA `(.L_x_18) ;  /* 0xfffffffc00fc7947 */ /* 0x000fc0000383ffff */
[----:B------:R-:W-:-:S00]  /*0bf0*/  NOP ;  /* 0x0000000000007918 */ /* 0x000fc00000000000 */
        /* <DEDUP_REMOVED lines=8> */
.L_x_19:


//--------------------- .nv.shared.reserved.0     --------------------------
	.section	.nv.shared.reserved.0,"aw",@nobits
	.weak		__nv_reservedSMEM_offset_0_alias
	.size		__nv_reservedSMEM_offset_0_alias, 0, 64
	.other		__nv_reservedSMEM_offset_0_alias,@"STO_CUDA_RESERVED_SHARED STV_DEFAULT"
__nv_reservedSMEM_offset_0_alias:
	.zero		0
	.zero		64


//--------------------- .nv.constant0.julia       --------------------------
	.section	.nv.constant0.julia,"a",@progbits
	.sectionflags	@""
	.align	4
.nv.constant0.julia:
	.zero		956


//--------------------- SYMBOLS --------------------------

	.type		.nv.reservedSmem.offset0,@object
	.size		.nv.reservedSmem.offset0,0x4
